//
// Generated by NVIDIA NVVM Compiler
//
// Compiler Build ID: CL-36424714
// Cuda compilation tools, release 13.0, V13.0.88
// Based on NVVM 20.0.0
//

.version 9.0
.target sm_100
.address_size 64

	// .globl	_Z8AddArrayPiS_S_
.extern .func  (.param .b32 func_retval0) vprintf
(
	.param .b64 vprintf_param_0,
	.param .b64 vprintf_param_1
)
;
.global .align 1 .b8 $str[6] = {71, 80, 85, 33, 10};

.visible .entry _Z8AddArrayPiS_S_(
	.param .u64 .ptr .align 1 _Z8AddArrayPiS_S__param_0,
	.param .u64 .ptr .align 1 _Z8AddArrayPiS_S__param_1,
	.param .u64 .ptr .align 1 _Z8AddArrayPiS_S__param_2
)
{
	.reg .b32 	%r<7>;
	.reg .b64 	%rd<13>;

	ld.param.u64 	%rd1, [_Z8AddArrayPiS_S__param_0];
	ld.param.u64 	%rd2, [_Z8AddArrayPiS_S__param_1];
	ld.param.u64 	%rd3, [_Z8AddArrayPiS_S__param_2];
	cvta.to.global.u64 	%rd4, %rd3;
	cvta.to.global.u64 	%rd5, %rd2;
	cvta.to.global.u64 	%rd6, %rd1;
	mov.u32 	%r1, %tid.x;
	mov.u64 	%rd7, $str;
	cvta.global.u64 	%rd8, %rd7;
	{ // callseq 0, 0
	.param .b64 param0;
	st.param.b64 	[param0], %rd8;
	.param .b64 param1;
	st.param.b64 	[param1], 0;
	.param .b32 retval0;
	call.uni (retval0), 
	vprintf, 
	(
	param0, 
	param1
	);
	ld.param.b32 	%r2, [retval0];
	} // callseq 0
	mul.wide.u32 	%rd9, %r1, 4;
	add.s64 	%rd10, %rd6, %rd9;
	ld.global.u32 	%r4, [%rd10];
	add.s64 	%rd11, %rd5, %rd9;
	ld.global.u32 	%r5, [%rd11];
	add.s32 	%r6, %r5, %r4;
	add.s64 	%rd12, %rd4, %rd9;
	st.global.u32 	[%rd12], %r6;
	ret;

}


// ===== COMPILED SASS (sm_100) =====

	.target	sm_100

	.elftype	@"ET_EXEC"


//--------------------- .note.nv.tkinfo           --------------------------
	.section	.note.nv.tkinfo,"",@"SHT_NOTE"
	.sectionflags	@"SHF_NOTE_NV_TKINFO"
	.tkinfo
        /*0018*/ 	.word	0x00000002
        /*0030*/ 	.string	""
        /*0030*/ 	.string	"ptxas"
        /*0030*/ 	.string	"Cuda compilation tools, release 13.0, V13.0.88"
        /*0030*/ 	.string	"Build cuda_13.0.r13.0/compiler.36424714_0"
        /*0030*/ 	.string	"-arch sm_100 -m 64 "



//--------------------- .note.nv.cuinfo           --------------------------
	.section	.note.nv.cuinfo,"",@"SHT_NOTE"
	.sectionflags	@"SHF_NOTE_NV_CUINFO"
        /*0018*/ 	.short	0x0002
        /*001a*/ 	.short	0x0064
        /*001c*/ 	.short	0x0082
	.zero		2


//--------------------- .nv.info                  --------------------------
	.section	.nv.info,"",@"SHT_CUDA_INFO"
	.align	4


	//----- nvinfo : EIATTR_REGCOUNT
	.align		4
        /*0000*/ 	.byte	0x04, 0x2f
        /*0002*/ 	.short	(.L_2 - .L_1)
	.align		4
.L_1:
        /*0004*/ 	.word	index@(_Z8AddArrayPiS_S_)
        /*0008*/ 	.word	0x00000018


	//----- nvinfo : EIATTR_FRAME_SIZE
	.align		4
.L_2:
        /*000c*/ 	.byte	0x04, 0x11
        /*000e*/ 	.short	(.L_4 - .L_3)
	.align		4
.L_3:
        /*0010*/ 	.word	index@(_Z8AddArrayPiS_S_)
        /*0014*/ 	.word	0x00000000


	//----- nvinfo : EIATTR_MIN_STACK_SIZE
	.align		4
.L_4:
        /*0018*/ 	.byte	0x04, 0x12
        /*001a*/ 	.short	(.L_6 - .L_5)
	.align		4
.L_5:
        /*001c*/ 	.word	index@(_Z8AddArrayPiS_S_)
        /*0020*/ 	.word	0x00000000
.L_6:


//--------------------- .nv.compat                --------------------------
	.section	.nv.compat,"",@"SHT_CUDA_COMPAT_INFO"
	.align	4
        /*0000*/ 	.byte	0x02, 0x09, 0x00, 0x00, 0x02, 0x02, 0x01, 0x00, 0x02, 0x05, 0x05, 0x00, 0x03, 0x07, 0x01, 0x01
        /*0010*/ 	.byte	0x02, 0x03, 0x00, 0x00, 0x02, 0x06, 0x01, 0x00, 0x04, 0x0b, 0x08, 0x00, 0x09, 0x00, 0x00, 0x00
        /*0020*/ 	.byte	0x00, 0x00, 0x00, 0x00


//--------------------- .nv.info._Z8AddArrayPiS_S_ --------------------------
	.section	.nv.info._Z8AddArrayPiS_S_,"",@"SHT_CUDA_INFO"
	.sectionflags	@""
	.align	4


	//----- nvinfo : EIATTR_CUDA_API_VERSION
	.align		4
        /*0000*/ 	.byte	0x04, 0x37
        /*0002*/ 	.short	(.L_8 - .L_7)
.L_7:
        /*0004*/ 	.word	0x00000082


	//----- nvinfo : EIATTR_KPARAM_INFO
	.align		4
.L_8:
        /*0008*/ 	.byte	0x04, 0x17
        /*000a*/ 	.short	(.L_10 - .L_9)
.L_9:
        /*000c*/ 	.word	0x00000000
        /*0010*/ 	.short	0x0002
        /*0012*/ 	.short	0x0010
        /*0014*/ 	.byte	0x00, 0xf5, 0x21, 0x00


	//----- nvinfo : EIATTR_KPARAM_INFO
	.align		4
.L_10:
        /*0018*/ 	.byte	0x04, 0x17
        /*001a*/ 	.short	(.L_12 - .L_11)
.L_11:
        /*001c*/ 	.word	0x00000000
        /*0020*/ 	.short	0x0001
        /*0022*/ 	.short	0x0008
        /*0024*/ 	.byte	0x00, 0xf5, 0x21, 0x00


	//----- nvinfo : EIATTR_KPARAM_INFO
	.align		4
.L_12:
        /*0028*/ 	.byte	0x04, 0x17
        /*002a*/ 	.short	(.L_14 - .L_13)
.L_13:
        /*002c*/ 	.word	0x00000000
        /*0030*/ 	.short	0x0000
        /*0032*/ 	.short	0x0000
        /*0034*/ 	.byte	0x00, 0xf5, 0x21, 0x00


	//----- nvinfo : EIATTR_SPARSE_MMA_MASK
	.align		4
.L_14:
        /*0038*/ 	.byte	0x03, 0x50
        /*003a*/ 	.short	0x0000


	//----- nvinfo : EIATTR_MAXREG_COUNT
	.align		4
        /*003c*/ 	.byte	0x03, 0x1b
        /*003e*/ 	.short	0x00ff


	//----- nvinfo : EIATTR_EXTERNS
	.align		4
        /*0040*/ 	.byte	0x04, 0x0f
        /*0042*/ 	.short	(.L_16 - .L_15)


	//   ....[0]....
	.align		4
.L_15:
        /*0044*/ 	.word	index@(vprintf)


	//----- nvinfo : EIATTR_MERCURY_ISA_VERSION
	.align		4
.L_16:
        /*0048*/ 	.byte	0x03, 0x5f
        /*004a*/ 	.short	0x0101


	//----- nvinfo : EIATTR_VRC_CTA_INIT_COUNT
	.align		4
        /*004c*/ 	.byte	0x02, 0x4a
	.zero		1
	.zero		1


	//----- nvinfo : EIATTR_SYSCALL_OFFSETS
	.align		4
        /*0050*/ 	.byte	0x04, 0x46
        /*0052*/ 	.short	(.L_18 - .L_17)


	//   ....[0]....
.L_17:
        /*0054*/ 	.word	0x000000a0


	//----- nvinfo : EIATTR_EXIT_INSTR_OFFSETS
	.align		4
.L_18:
        /*0058*/ 	.byte	0x04, 0x1c
        /*005a*/ 	.short	(.L_20 - .L_19)


	//   ....[0]....
.L_19:
        /*005c*/ 	.word	0x00000150


	//----- nvinfo : EIATTR_CBANK_PARAM_SIZE
	.align		4
.L_20:
        /*0060*/ 	.byte	0x03, 0x19
        /*0062*/ 	.short	0x0018


	//----- nvinfo : EIATTR_PARAM_CBANK
	.align		4
        /*0064*/ 	.byte	0x04, 0x0a
        /*0066*/ 	.short	(.L_22 - .L_21)
	.align		4
.L_21:
        /*0068*/ 	.word	index@(.nv.constant0._Z8AddArrayPiS_S_)
        /*006c*/ 	.short	0x0380
        /*006e*/ 	.short	0x0018


	//----- nvinfo : EIATTR_SW_WAR
	.align		4
.L_22:
        /*0070*/ 	.byte	0x04, 0x36
        /*0072*/ 	.short	(.L_24 - .L_23)
.L_23:
        /*0074*/ 	.word	0x00000008
.L_24:


//--------------------- .nv.callgraph             --------------------------
	.section	.nv.callgraph,"",@"SHT_CUDA_CALLGRAPH"
	.align	4
	.sectionentsize	8
	.align		4
        /*0000*/ 	.word	0x00000000
	.align		4
        /*0004*/ 	.word	0xffffffff
	.align		4
        /*0008*/ 	.word	index@(_Z8AddArrayPiS_S_)
	.align		4
        /*000c*/ 	.word	index@(vprintf)
	.align		4
        /*0010*/ 	.word	0x00000000
	.align		4
        /*0014*/ 	.word	0xfffffffe
	.align		4
        /*0018*/ 	.word	0x00000000
	.align		4
        /*001c*/ 	.word	0xfffffffd
	.align		4
        /*0020*/ 	.word	0x00000000
	.align		4
        /*0024*/ 	.word	0xfffffffc


//--------------------- .nv.constant4             --------------------------
	.section	.nv.constant4,"a",@progbits
	.align	8
	.align		8
.nv.constant4:
        /*0000*/ 	.dword	vprintf
	.align		8
        /*0008*/ 	.dword	$str


//--------------------- .text._Z8AddArrayPiS_S_   --------------------------
	.section	.text._Z8AddArrayPiS_S_,"ax",@progbits
	.align	128
        .global         _Z8AddArrayPiS_S_
        .type           _Z8AddArrayPiS_S_,@function
        .size           _Z8AddArrayPiS_S_,(.L_x_2 - _Z8AddArrayPiS_S_)
        .other          _Z8AddArrayPiS_S_,@"STO_CUDA_ENTRY STV_DEFAULT"
_Z8AddArrayPiS_S_:
.text._Z8AddArrayPiS_S_:
[----:B------:R-:W0:Y:S01]  /*0000*/  LDC R1, c[0x0][0x37c] ;  /* 0x0000df00ff017b82 */ /* 0x000e220000000800 */
[----:B------:R-:W-:Y:S01]  /*0010*/  MOV R0, 0x0 ;  /* 0x0000000000007802 */ /* 0x000fe20000000f00 */
[----:B------:R-:W1:Y:S01]  /*0020*/  S2R R16, SR_TID.X ;  /* 0x0000000000107919 */ /* 0x000e620000002100 */
[----:B------:R-:W2:Y:S01]  /*0030*/  LDCU.64 UR4, c[0x4][0x8] ;  /* 0x01000100ff0477ac */ /* 0x000ea20008000a00 */
[----:B------:R-:W-:-:S04]  /*0040*/  CS2R R6, SRZ ;  /* 0x0000000000067805 */ /* 0x000fc8000001ff00 */
[----:B------:R3:W4:Y:S01]  /*0050*/  LDC.64 R2, c[0x4][R0] ;  /* 0x0100000000027b82 */ /* 0x0007220000000a00 */
[----:B------:R-:W0:Y:S01]  /*0060*/  LDCU.64 UR36, c[0x0][0x358] ;  /* 0x00006b00ff2477ac */ /* 0x000e220008000a00 */
[----:B--2---:R-:W-:Y:S02]  /*0070*/  MOV R4, UR4 ;  /* 0x0000000400047c02 */ /* 0x004fe40008000f00 */
[----:B---3--:R-:W-:-:S07]  /*0080*/  MOV R5, UR5 ;  /* 0x0000000500057c02 */ /* 0x008fce0008000f00 */
[----:B------:R-:W-:-:S07]  /*0090*/  LEPC R20, `(.L_x_0) ;  /* 0x000000001014794e */ /* 0x000fce0000000000 */
[----:B01--4-:R-:W-:Y:S05]  /*00a0*/  CALL.ABS.NOINC R2 ;  /* 0x0000000002007343 */ /* 0x013fea0003c00000 */
.L_x_0:
[----:B------:R-:W0:Y:S08]  /*00b0*/  LDC.64 R2, c[0x0][0x380] ;  /* 0x0000e000ff027b82 */ /* 0x000e300000000a00 */
[----:B------:R-:W1:Y:S08]  /*00c0*/  LDC.64 R4, c[0x0][0x388] ;  /* 0x0000e200ff047b82 */ /* 0x000e700000000a00 */
[----:B------:R-:W2:Y:S01]  /*00d0*/  LDC.64 R6, c[0x0][0x390] ;  /* 0x0000e400ff067b82 */ /* 0x000ea20000000a00 */
[----:B0-----:R-:W-:-:S06]  /*00e0*/  IMAD.WIDE.U32 R2, R16, 0x4, R2 ;  /* 0x0000000410027825 */ /* 0x001fcc00078e0002 */
[----:B------:R-:W3:Y:S01]  /*00f0*/  LDG.E R2, desc[UR36][R2.64] ;  /* 0x0000002402027981 */ /* 0x000ee2000c1e1900 */
[----:B-1----:R-:W-:-:S06]  /*0100*/  IMAD.WIDE.U32 R4, R16, 0x4, R4 ;  /* 0x0000000410047825 */ /* 0x002fcc00078e0004 */
[----:B------:R-:W3:Y:S01]  /*0110*/  LDG.E R5, desc[UR36][R4.64] ;  /* 0x0000002404057981 */ /* 0x000ee2000c1e1900 */
[----:B--2---:R-:W-:Y:S01]  /*0120*/  IMAD.WIDE.U32 R16, R16, 0x4, R6 ;  /* 0x0000000410107825 */ /* 0x004fe200078e0006 */
[----:B---3--:R-:W-:-:S05]  /*0130*/  IADD3 R7, PT, PT, R2, R5, RZ ;  /* 0x0000000502077210 */ /* 0x008fca0007ffe0ff */
[----:B------:R-:W-:Y:S01]  /*0140*/  STG.E desc[UR36][R16.64], R7 ;  /* 0x0000000710007986 */ /* 0x000fe2000c101924 */
[----:B------:R-:W-:Y:S05]  /*0150*/  EXIT ;  /* 0x000000000000794d */ /* 0x000fea0003800000 */
.L_x_1:
[----:B------:R-:W-:-:S00]  /*0160*/  BRA `(.L_x_1) ;  /* 0xfffffffc00fc7947 */ /* 0x000fc0000383ffff */
[----:B------:R-:W-:-:S00]  /*0170*/  NOP ;  /* 0x0000000000007918 */ /* 0x000fc00000000000 */
        /* <DEDUP_REMOVED lines=8> */
.L_x_2:


//--------------------- .nv.global.init           --------------------------
	.section	.nv.global.init,"aw",@progbits
.nv.global.init:
	.type		$str,@object
	.size		$str,(.L_0 - $str)
$str:
        /*0000*/ 	.byte	0x47, 0x50, 0x55, 0x21, 0x0a, 0x00
.L_0:


//--------------------- .nv.shared.reserved.0     --------------------------
	.section	.nv.shared.reserved.0,"aw",@nobits
	.weak		__nv_reservedSMEM_offset_0_alias
	.size		__nv_reservedSMEM_offset_0_alias, 0, 64
	.other		__nv_reservedSMEM_offset_0_alias,@"STO_CUDA_RESERVED_SHARED STV_DEFAULT"
__nv_reservedSMEM_offset_0_alias:
	.zero		0
	.zero		64


//--------------------- .nv.constant0._Z8AddArrayPiS_S_ --------------------------
	.section	.nv.constant0._Z8AddArrayPiS_S_,"a",@progbits
	.sectionflags	@""
	.align	4
.nv.constant0._Z8AddArrayPiS_S_:
	.zero		920


//--------------------- SYMBOLS --------------------------

	.type		.nv.reservedSmem.offset0,@object
	.size		.nv.reservedSmem.offset0,0x4
	.type		vprintf,@function
